//
// Generated by NVIDIA NVVM Compiler
//
// Compiler Build ID: CL-36424714
// Cuda compilation tools, release 13.0, V13.0.88
// Based on NVVM 20.0.0
//

.version 9.0
.target sm_100
.address_size 64

	// .globl	_Z13evolve9ptCUDAPdS_S_S_iddd

.visible .entry _Z13evolve9ptCUDAPdS_S_S_iddd(
	.param .u64 .ptr .align 1 _Z13evolve9ptCUDAPdS_S_S_iddd_param_0,
	.param .u64 .ptr .align 1 _Z13evolve9ptCUDAPdS_S_S_iddd_param_1,
	.param .u64 .ptr .align 1 _Z13evolve9ptCUDAPdS_S_S_iddd_param_2,
	.param .u64 .ptr .align 1 _Z13evolve9ptCUDAPdS_S_S_iddd_param_3,
	.param .u32 _Z13evolve9ptCUDAPdS_S_S_iddd_param_4,
	.param .f64 _Z13evolve9ptCUDAPdS_S_S_iddd_param_5,
	.param .f64 _Z13evolve9ptCUDAPdS_S_S_iddd_param_6,
	.param .f64 _Z13evolve9ptCUDAPdS_S_S_iddd_param_7
)
{
	.reg .pred 	%p<8>;
	.reg .b32 	%r<20>;
	.reg .b32 	%f<4>;
	.reg .b64 	%rd<23>;
	.reg .b64 	%fd<33>;

	ld.param.u64 	%rd5, [_Z13evolve9ptCUDAPdS_S_S_iddd_param_0];
	ld.param.u64 	%rd3, [_Z13evolve9ptCUDAPdS_S_S_iddd_param_2];
	ld.param.u32 	%r3, [_Z13evolve9ptCUDAPdS_S_S_iddd_param_4];
	ld.param.f64 	%fd1, [_Z13evolve9ptCUDAPdS_S_S_iddd_param_5];
	ld.param.f64 	%fd2, [_Z13evolve9ptCUDAPdS_S_S_iddd_param_6];
	ld.param.f64 	%fd3, [_Z13evolve9ptCUDAPdS_S_S_iddd_param_7];
	cvta.to.global.u64 	%rd1, %rd5;
	mov.u32 	%r4, %ctaid.x;
	mov.u32 	%r5, %nctaid.x;
	mov.u32 	%r6, %ctaid.y;
	mad.lo.s32 	%r7, %r4, %r5, %r6;
	mov.u32 	%r8, %ntid.x;
	mov.u32 	%r9, %ntid.y;
	mov.u32 	%r10, %tid.x;
	mov.u32 	%r11, %tid.y;
	mad.lo.s32 	%r12, %r7, %r9, %r10;
	mad.lo.s32 	%r1, %r12, %r8, %r11;
	div.s32 	%r13, %r1, %r3;
	mul.lo.s32 	%r15, %r13, %r3;
	sub.s32 	%r16, %r1, %r15;
	setp.eq.s32 	%p1, %r13, 0;
	add.s32 	%r18, %r3, -1;
	setp.eq.s32 	%p2, %r13, %r18;
	or.pred  	%p3, %p1, %p2;
	setp.eq.s32 	%p4, %r16, 0;
	or.pred  	%p5, %p3, %p4;
	setp.eq.s32 	%p6, %r16, %r18;
	or.pred  	%p7, %p5, %p6;
	@%p7 bra 	$L__BB0_2;
	ld.param.u64 	%rd22, [_Z13evolve9ptCUDAPdS_S_S_iddd_param_3];
	ld.param.u64 	%rd21, [_Z13evolve9ptCUDAPdS_S_S_iddd_param_1];
	cvta.to.global.u64 	%rd9, %rd21;
	cvta.to.global.u64 	%rd10, %rd3;
	cvta.to.global.u64 	%rd11, %rd22;
	mul.wide.s32 	%rd12, %r1, 8;
	add.s64 	%rd13, %rd9, %rd12;
	ld.global.f64 	%fd4, [%rd13];
	add.f64 	%fd5, %fd4, %fd4;
	add.s64 	%rd14, %rd10, %rd12;
	ld.global.f64 	%fd6, [%rd14];
	sub.f64 	%fd7, %fd5, %fd6;
	mul.f64 	%fd8, %fd2, %fd2;
	mul.f64 	%fd9, %fd8, 0d3FB999999999999A;
	ld.global.f64 	%fd10, [%rd13+-8];
	ld.global.f64 	%fd11, [%rd13+8];
	add.f64 	%fd12, %fd10, %fd11;
	mul.wide.s32 	%rd15, %r3, 8;
	add.s64 	%rd16, %rd13, %rd15;
	ld.global.f64 	%fd13, [%rd16];
	add.f64 	%fd14, %fd12, %fd13;
	sub.s32 	%r19, %r1, %r3;
	mul.wide.s32 	%rd17, %r19, 8;
	add.s64 	%rd18, %rd9, %rd17;
	ld.global.f64 	%fd15, [%rd18];
	add.f64 	%fd16, %fd14, %fd15;
	ld.global.f64 	%fd17, [%rd16+-8];
	ld.global.f64 	%fd18, [%rd16+8];
	add.f64 	%fd19, %fd17, %fd18;
	ld.global.f64 	%fd20, [%rd18+-8];
	add.f64 	%fd21, %fd19, %fd20;
	ld.global.f64 	%fd22, [%rd18+8];
	add.f64 	%fd23, %fd21, %fd22;
	fma.rn.f64 	%fd24, %fd23, 0d3FD0000000000000, %fd16;
	fma.rn.f64 	%fd25, %fd4, 0dC014000000000000, %fd24;
	mul.f64 	%fd26, %fd1, %fd1;
	div.rn.f64 	%fd27, %fd25, %fd26;
	add.s64 	%rd19, %rd11, %rd12;
	ld.global.f64 	%fd28, [%rd19];
	cvt.rn.f32.f64 	%f1, %fd3;
	mul.f32 	%f2, %f1, 0fBFB8AA3B;
	ex2.approx.f32 	%f3, %f2;
	cvt.f64.f32 	%fd29, %f3;
	mul.f64 	%fd30, %fd28, %fd29;
	sub.f64 	%fd31, %fd27, %fd30;
	fma.rn.f64 	%fd32, %fd9, %fd31, %fd7;
	add.s64 	%rd20, %rd1, %rd12;
	st.global.f64 	[%rd20], %fd32;
	bra.uni 	$L__BB0_3;
$L__BB0_2:
	mul.wide.s32 	%rd6, %r1, 8;
	add.s64 	%rd7, %rd1, %rd6;
	mov.b64 	%rd8, 0;
	st.global.u64 	[%rd7], %rd8;
$L__BB0_3:
	ret;

}


// ===== COMPILED SASS (sm_100) =====

	.target	sm_100

	.elftype	@"ET_EXEC"


//--------------------- .note.nv.tkinfo           --------------------------
	.section	.note.nv.tkinfo,"",@"SHT_NOTE"
	.sectionflags	@"SHF_NOTE_NV_TKINFO"
	.tkinfo
        /*0018*/ 	.word	0x00000002
        /*0030*/ 	.string	""
        /*0030*/ 	.string	"ptxas"
        /*0030*/ 	.string	"Cuda compilation tools, release 13.0, V13.0.88"
        /*0030*/ 	.string	"Build cuda_13.0.r13.0/compiler.36424714_0"
        /*0030*/ 	.string	"-arch sm_100 -m 64 "



//--------------------- .note.nv.cuinfo           --------------------------
	.section	.note.nv.cuinfo,"",@"SHT_NOTE"
	.sectionflags	@"SHF_NOTE_NV_CUINFO"
        /*0018*/ 	.short	0x0002
        /*001a*/ 	.short	0x0064
        /*001c*/ 	.short	0x0082
	.zero		2


//--------------------- .nv.info                  --------------------------
	.section	.nv.info,"",@"SHT_CUDA_INFO"
	.align	4


	//----- nvinfo : EIATTR_REGCOUNT
	.align		4
        /*0000*/ 	.byte	0x04, 0x2f
        /*0002*/ 	.short	(.L_1 - .L_0)
	.align		4
.L_0:
        /*0004*/ 	.word	index@(_Z13evolve9ptCUDAPdS_S_S_iddd)
        /*0008*/ 	.word	0x00000020


	//----- nvinfo : EIATTR_FRAME_SIZE
	.align		4
.L_1:
        /*000c*/ 	.byte	0x04, 0x11
        /*000e*/ 	.short	(.L_3 - .L_2)
	.align		4
.L_2:
        /*0010*/ 	.word	index@($__internal_0_$__cuda_sm20_div_rn_f64_full)
        /*0014*/ 	.word	0x00000000


	//----- nvinfo : EIATTR_FRAME_SIZE
	.align		4
.L_3:
        /*0018*/ 	.byte	0x04, 0x11
        /*001a*/ 	.short	(.L_5 - .L_4)
	.align		4
.L_4:
        /*001c*/ 	.word	index@(_Z13evolve9ptCUDAPdS_S_S_iddd)
        /*0020*/ 	.word	0x00000000


	//----- nvinfo : EIATTR_MIN_STACK_SIZE
	.align		4
.L_5:
        /*0024*/ 	.byte	0x04, 0x12
        /*0026*/ 	.short	(.L_7 - .L_6)
	.align		4
.L_6:
        /*0028*/ 	.word	index@(_Z13evolve9ptCUDAPdS_S_S_iddd)
        /*002c*/ 	.word	0x00000000
.L_7:


//--------------------- .nv.compat                --------------------------
	.section	.nv.compat,"",@"SHT_CUDA_COMPAT_INFO"
	.align	4
        /*0000*/ 	.byte	0x02, 0x09, 0x00, 0x00, 0x02, 0x02, 0x01, 0x00, 0x02, 0x05, 0x05, 0x00, 0x03, 0x07, 0x01, 0x01
        /*0010*/ 	.byte	0x02, 0x03, 0x00, 0x00, 0x02, 0x06, 0x01, 0x00, 0x04, 0x0b, 0x08, 0x00, 0x01, 0x00, 0x00, 0x00
        /*0020*/ 	.byte	0x00, 0x00, 0x00, 0x00


//--------------------- .nv.info._Z13evolve9ptCUDAPdS_S_S_iddd --------------------------
	.section	.nv.info._Z13evolve9ptCUDAPdS_S_S_iddd,"",@"SHT_CUDA_INFO"
	.sectionflags	@""
	.align	4


	//----- nvinfo : EIATTR_CUDA_API_VERSION
	.align		4
        /*0000*/ 	.byte	0x04, 0x37
        /*0002*/ 	.short	(.L_9 - .L_8)
.L_8:
        /*0004*/ 	.word	0x00000082


	//----- nvinfo : EIATTR_KPARAM_INFO
	.align		4
.L_9:
        /*0008*/ 	.byte	0x04, 0x17
        /*000a*/ 	.short	(.L_11 - .L_10)
.L_10:
        /*000c*/ 	.word	0x00000000
        /*0010*/ 	.short	0x0007
        /*0012*/ 	.short	0x0038
        /*0014*/ 	.byte	0x00, 0xf0, 0x21, 0x00


	//----- nvinfo : EIATTR_KPARAM_INFO
	.align		4
.L_11:
        /*0018*/ 	.byte	0x04, 0x17
        /*001a*/ 	.short	(.L_13 - .L_12)
.L_12:
        /*001c*/ 	.word	0x00000000
        /*0020*/ 	.short	0x0006
        /*0022*/ 	.short	0x0030
        /*0024*/ 	.byte	0x00, 0xf0, 0x21, 0x00


	//----- nvinfo : EIATTR_KPARAM_INFO
	.align		4
.L_13:
        /*0028*/ 	.byte	0x04, 0x17
        /*002a*/ 	.short	(.L_15 - .L_14)
.L_14:
        /*002c*/ 	.word	0x00000000
        /*0030*/ 	.short	0x0005
        /*0032*/ 	.short	0x0028
        /*0034*/ 	.byte	0x00, 0xf0, 0x21, 0x00


	//----- nvinfo : EIATTR_KPARAM_INFO
	.align		4
.L_15:
        /*0038*/ 	.byte	0x04, 0x17
        /*003a*/ 	.short	(.L_17 - .L_16)
.L_16:
        /*003c*/ 	.word	0x00000000
        /*0040*/ 	.short	0x0004
        /*0042*/ 	.short	0x0020
        /*0044*/ 	.byte	0x00, 0xf0, 0x11, 0x00


	//----- nvinfo : EIATTR_KPARAM_INFO
	.align		4
.L_17:
        /*0048*/ 	.byte	0x04, 0x17
        /*004a*/ 	.short	(.L_19 - .L_18)
.L_18:
        /*004c*/ 	.word	0x00000000
        /*0050*/ 	.short	0x0003
        /*0052*/ 	.short	0x0018
        /*0054*/ 	.byte	0x00, 0xf5, 0x21, 0x00


	//----- nvinfo : EIATTR_KPARAM_INFO
	.align		4
.L_19:
        /*0058*/ 	.byte	0x04, 0x17
        /*005a*/ 	.short	(.L_21 - .L_20)
.L_20:
        /*005c*/ 	.word	0x00000000
        /*0060*/ 	.short	0x0002
        /*0062*/ 	.short	0x0010
        /*0064*/ 	.byte	0x00, 0xf5, 0x21, 0x00


	//----- nvinfo : EIATTR_KPARAM_INFO
	.align		4
.L_21:
        /*0068*/ 	.byte	0x04, 0x17
        /*006a*/ 	.short	(.L_23 - .L_22)
.L_22:
        /*006c*/ 	.word	0x00000000
        /*0070*/ 	.short	0x0001
        /*0072*/ 	.short	0x0008
        /*0074*/ 	.byte	0x00, 0xf5, 0x21, 0x00


	//----- nvinfo : EIATTR_KPARAM_INFO
	.align		4
.L_23:
        /*0078*/ 	.byte	0x04, 0x17
        /*007a*/ 	.short	(.L_25 - .L_24)
.L_24:
        /*007c*/ 	.word	0x00000000
        /*0080*/ 	.short	0x0000
        /*0082*/ 	.short	0x0000
        /*0084*/ 	.byte	0x00, 0xf5, 0x21, 0x00


	//----- nvinfo : EIATTR_SPARSE_MMA_MASK
	.align		4
.L_25:
        /*0088*/ 	.byte	0x03, 0x50
        /*008a*/ 	.short	0x0000


	//----- nvinfo : EIATTR_MAXREG_COUNT
	.align		4
        /*008c*/ 	.byte	0x03, 0x1b
        /*008e*/ 	.short	0x00ff


	//----- nvinfo : EIATTR_MERCURY_ISA_VERSION
	.align		4
        /*0090*/ 	.byte	0x03, 0x5f
        /*0092*/ 	.short	0x0101


	//----- nvinfo : EIATTR_VRC_CTA_INIT_COUNT
	.align		4
        /*0094*/ 	.byte	0x02, 0x4a
	.zero		1
	.zero		1


	//----- nvinfo : EIATTR_EXIT_INSTR_OFFSETS
	.align		4
        /*0098*/ 	.byte	0x04, 0x1c
        /*009a*/ 	.short	(.L_27 - .L_26)


	//   ....[0]....
.L_26:
        /*009c*/ 	.word	0x00000710


	//   ....[1]....
        /*00a0*/ 	.word	0x00000750


	//----- nvinfo : EIATTR_CRS_STACK_SIZE
	.align		4
.L_27:
        /*00a4*/ 	.byte	0x04, 0x1e
        /*00a6*/ 	.short	(.L_29 - .L_28)
.L_28:
        /*00a8*/ 	.word	0x00000000


	//----- nvinfo : EIATTR_CBANK_PARAM_SIZE
	.align		4
.L_29:
        /*00ac*/ 	.byte	0x03, 0x19
        /*00ae*/ 	.short	0x0040


	//----- nvinfo : EIATTR_PARAM_CBANK
	.align		4
        /*00b0*/ 	.byte	0x04, 0x0a
        /*00b2*/ 	.short	(.L_31 - .L_30)
	.align		4
.L_30:
        /*00b4*/ 	.word	index@(.nv.constant0._Z13evolve9ptCUDAPdS_S_S_iddd)
        /*00b8*/ 	.short	0x0380
        /*00ba*/ 	.short	0x0040


	//----- nvinfo : EIATTR_SW_WAR
	.align		4
.L_31:
        /*00bc*/ 	.byte	0x04, 0x36
        /*00be*/ 	.short	(.L_33 - .L_32)
.L_32:
        /*00c0*/ 	.word	0x00000008
.L_33:


//--------------------- .nv.callgraph             --------------------------
	.section	.nv.callgraph,"",@"SHT_CUDA_CALLGRAPH"
	.align	4
	.sectionentsize	8
	.align		4
        /*0000*/ 	.word	0x00000000
	.align		4
        /*0004*/ 	.word	0xffffffff
	.align		4
        /*0008*/ 	.word	0x00000000
	.align		4
        /*000c*/ 	.word	0xfffffffe
	.align		4
        /*0010*/ 	.word	0x00000000
	.align		4
        /*0014*/ 	.word	0xfffffffd
	.align		4
        /*0018*/ 	.word	0x00000000
	.align		4
        /*001c*/ 	.word	0xfffffffc


//--------------------- .text._Z13evolve9ptCUDAPdS_S_S_iddd --------------------------
	.section	.text._Z13evolve9ptCUDAPdS_S_S_iddd,"ax",@progbits
	.align	128
        .global         _Z13evolve9ptCUDAPdS_S_S_iddd
        .type           _Z13evolve9ptCUDAPdS_S_S_iddd,@function
        .size           _Z13evolve9ptCUDAPdS_S_S_iddd,(.L_x_9 - _Z13evolve9ptCUDAPdS_S_S_iddd)
        .other          _Z13evolve9ptCUDAPdS_S_S_iddd,@"STO_CUDA_ENTRY STV_DEFAULT"
_Z13evolve9ptCUDAPdS_S_S_iddd:
.text._Z13evolve9ptCUDAPdS_S_S_iddd:
[----:B------:R-:W-:Y:S08]  /*0000*/  LDC R1, c[0x0][0x37c] ;  /* 0x0000df00ff017b82 */ /* 0x000ff00000000800 */
[----:B------:R-:W0:Y:S01]  /*0010*/  LDC R5, c[0x0][0x3a0] ;  /* 0x0000e800ff057b82 */ /* 0x000e220000000800 */
[----:B------:R-:W1:Y:S01]  /*0020*/  S2R R7, SR_TID.X ;  /* 0x0000000000077919 */ /* 0x000e620000002100 */
[----:B------:R-:W2:Y:S01]  /*0030*/  LDCU UR5, c[0x0][0x370] ;  /* 0x00006e00ff0577ac */ /* 0x000ea20008000800 */
[----:B------:R-:W3:Y:S01]  /*0040*/  S2R R9, SR_TID.Y ;  /* 0x0000000000097919 */ /* 0x000ee20000002200 */
[----:B------:R-:W3:Y:S04]  /*0050*/  LDCU UR7, c[0x0][0x360] ;  /* 0x00006c00ff0777ac */ /* 0x000ee80008000800 */
[----:B------:R-:W-:Y:S08]  /*0060*/  S2UR UR4, SR_CTAID.X ;  /* 0x00000000000479c3 */ /* 0x000ff00000002500 */
[----:B------:R-:W2:Y:S01]  /*0070*/  S2UR UR6, SR_CTAID.Y ;  /* 0x00000000000679c3 */ /* 0x000ea20000002600 */
[----:B0-----:R-:W-:-:S07]  /*0080*/  IABS R11, R5 ;  /* 0x00000005000b7213 */ /* 0x001fce0000000000 */
[----:B------:R-:W1:Y:S01]  /*0090*/  LDC R4, c[0x0][0x364] ;  /* 0x0000d900ff047b82 */ /* 0x000e620000000800 */
[----:B------:R-:W0:Y:S01]  /*00a0*/  I2F.RP R0, R11 ;  /* 0x0000000b00007306 */ /* 0x000e220000209400 */
[----:B--2---:R-:W-:-:S07]  /*00b0*/  UIMAD UR4, UR4, UR5, UR6 ;  /* 0x00000005040472a4 */ /* 0x004fce000f8e0206 */
[----:B0-----:R-:W0:Y:S02]  /*00c0*/  MUFU.RCP R0, R0 ;  /* 0x0000000000007308 */ /* 0x001e240000001000 */
[----:B0-----:R-:W-:Y:S02]  /*00d0*/  VIADD R2, R0, 0xffffffe ;  /* 0x0ffffffe00027836 */ /* 0x001fe40000000000 */
[----:B-1----:R-:W-:Y:S01]  /*00e0*/  IMAD R0, R4, UR4, R7 ;  /* 0x0000000404007c24 */ /* 0x002fe2000f8e0207 */
[----:B------:R-:W0:Y:S03]  /*00f0*/  LDCU.64 UR4, c[0x0][0x358] ;  /* 0x00006b00ff0477ac */ /* 0x000e260008000a00 */
[----:B------:R1:W2:Y:S01]  /*0100*/  F2I.FTZ.U32.TRUNC.NTZ R3, R2 ;  /* 0x0000000200037305 */ /* 0x0002a2000021f000 */
[----:B---3--:R-:W-:Y:S02]  /*0110*/  IMAD R0, R0, UR7, R9 ;  /* 0x0000000700007c24 */ /* 0x008fe4000f8e0209 */
[----:B-1----:R-:W-:-:S02]  /*0120*/  IMAD.MOV.U32 R2, RZ, RZ, RZ ;  /* 0x000000ffff027224 */ /* 0x002fc400078e00ff */
[----:B--2---:R-:W-:-:S04]  /*0130*/  IMAD.MOV R6, RZ, RZ, -R3 ;  /* 0x000000ffff067224 */ /* 0x004fc800078e0a03 */
[----:B------:R-:W-:-:S04]  /*0140*/  IMAD.MOV.U32 R4, RZ, RZ, R6 ;  /* 0x000000ffff047224 */ /* 0x000fc800078e0006 */
[----:B------:R-:W-:Y:S01]  /*0150*/  IMAD R7, R4, R11, RZ ;  /* 0x0000000b04077224 */ /* 0x000fe200078e02ff */
[----:B------:R-:W-:-:S03]  /*0160*/  IABS R4, R0 ;  /* 0x0000000000047213 */ /* 0x000fc60000000000 */
[----:B------:R-:W-:-:S06]  /*0170*/  IMAD.HI.U32 R3, R3, R7, R2 ;  /* 0x0000000703037227 */ /* 0x000fcc00078e0002 */
[----:B------:R-:W-:-:S04]  /*0180*/  IMAD.HI.U32 R3, R3, R4, RZ ;  /* 0x0000000403037227 */ /* 0x000fc800078e00ff */
[----:B------:R-:W-:-:S04]  /*0190*/  IMAD.MOV R2, RZ, RZ, -R3 ;  /* 0x000000ffff027224 */ /* 0x000fc800078e0a03 */
[----:B------:R-:W-:Y:S02]  /*01a0*/  IMAD R2, R11, R2, R4 ;  /* 0x000000020b027224 */ /* 0x000fe400078e0204 */
[----:B------:R-:W-:-:S03]  /*01b0*/  VIADD R4, R5, 0xffffffff ;  /* 0xffffffff05047836 */ /* 0x000fc60000000000 */
[----:B------:R-:W-:-:S13]  /*01c0*/  ISETP.GT.U32.AND P1, PT, R11, R2, PT ;  /* 0x000000020b00720c */ /* 0x000fda0003f24070 */
[----:B------:R-:W-:Y:S02]  /*01d0*/  @!P1 IMAD.IADD R2, R2, 0x1, -R11 ;  /* 0x0000000102029824 */ /* 0x000fe400078e0a0b */
[----:B------:R-:W-:Y:S01]  /*01e0*/  @!P1 VIADD R3, R3, 0x1 ;  /* 0x0000000103039836 */ /* 0x000fe20000000000 */
[----:B------:R-:W-:Y:S02]  /*01f0*/  ISETP.NE.AND P1, PT, R5, RZ, PT ;  /* 0x000000ff0500720c */ /* 0x000fe40003f25270 */
[----:B------:R-:W-:Y:S02]  /*0200*/  ISETP.GE.U32.AND P0, PT, R2, R11, PT ;  /* 0x0000000b0200720c */ /* 0x000fe40003f06070 */
[----:B------:R-:W-:-:S04]  /*0210*/  LOP3.LUT R2, R0, R5, RZ, 0x3c, !PT ;  /* 0x0000000500027212 */ /* 0x000fc800078e3cff */
[----:B------:R-:W-:-:S07]  /*0220*/  ISETP.GE.AND P2, PT, R2, RZ, PT ;  /* 0x000000ff0200720c */ /* 0x000fce0003f46270 */
[----:B------:R-:W-:-:S06]  /*0230*/  @P0 VIADD R3, R3, 0x1 ;  /* 0x0000000103030836 */ /* 0x000fcc0000000000 */
[----:B------:R-:W-:Y:S01]  /*0240*/  @!P2 IMAD.MOV R3, RZ, RZ, -R3 ;  /* 0x000000ffff03a224 */ /* 0x000fe200078e0a03 */
[----:B------:R-:W-:-:S04]  /*0250*/  @!P1 LOP3.LUT R3, RZ, R5, RZ, 0x33, !PT ;  /* 0x00000005ff039212 */ /* 0x000fc800078e33ff */
[----:B------:R-:W-:Y:S01]  /*0260*/  ISETP.NE.AND P0, PT, R3, R4, PT ;  /* 0x000000040300720c */ /* 0x000fe20003f05270 */
[----:B------:R-:W-:-:S03]  /*0270*/  IMAD.MOV R2, RZ, RZ, -R3 ;  /* 0x000000ffff027224 */ /* 0x000fc600078e0a03 */
[----:B------:R-:W-:Y:S01]  /*0280*/  ISETP.EQ.OR P0, PT, R3, RZ, !P0 ;  /* 0x000000ff0300720c */ /* 0x000fe20004702670 */
[----:B------:R-:W-:-:S05]  /*0290*/  IMAD R2, R5, R2, R0 ;  /* 0x0000000205027224 */ /* 0x000fca00078e0200 */
[----:B------:R-:W-:-:S04]  /*02a0*/  ISETP.EQ.OR P0, PT, R2, RZ, P0 ;  /* 0x000000ff0200720c */ /* 0x000fc80000702670 */
[----:B------:R-:W-:-:S13]  /*02b0*/  ISETP.EQ.OR P0, PT, R2, R4, P0 ;  /* 0x000000040200720c */ /* 0x000fda0000702670 */
[----:B0-----:R-:W-:Y:S05]  /*02c0*/  @P0 BRA `(.L_x_0) ;  /* 0x0000000400140947 */ /* 0x001fea0003800000 */
[----:B------:R-:W0:Y:S08]  /*02d0*/  LDC.64 R18, c[0x0][0x388] ;  /* 0x0000e200ff127b82 */ /* 0x000e300000000a00 */
[----:B------:R-:W1:Y:S01]  /*02e0*/  LDC.64 R8, c[0x0][0x390] ;  /* 0x0000e400ff087b82 */ /* 0x000e620000000a00 */
[----:B0-----:R-:W-:-:S05]  /*02f0*/  IMAD.WIDE R26, R0, 0x8, R18 ;  /* 0x00000008001a7825 */ /* 0x001fca00078e0212 */
[----:B------:R-:W2:Y:S01]  /*0300*/  LDG.E.64 R2, desc[UR4][R26.64+-0x8] ;  /* 0xfffff8041a027981 */ /* 0x000ea2000c1e1b00 */
[----:B------:R-:W-:-:S03]  /*0310*/  IMAD.WIDE R28, R5, 0x8, R26 ;  /* 0x00000008051c7825 */ /* 0x000fc600078e021a */
[----:B------:R-:W2:Y:S01]  /*0320*/  LDG.E.64 R10, desc[UR4][R26.64+0x8] ;  /* 0x000008041a0a7981 */ /* 0x000ea2000c1e1b00 */
[----:B------:R-:W-:-:S03]  /*0330*/  IMAD.IADD R5, R0, 0x1, -R5 ;  /* 0x0000000100057824 */ /* 0x000fc600078e0a05 */
[----:B------:R-:W3:Y:S01]  /*0340*/  LDG.E.64 R12, desc[UR4][R28.64+-0x8] ;  /* 0xfffff8041c0c7981 */ /* 0x000ee2000c1e1b00 */
[----:B------:R-:W-:Y:S02]  /*0350*/  IMAD.WIDE R18, R5, 0x8, R18 ;  /* 0x0000000805127825 */ /* 0x000fe400078e0212 */
[----:B------:R-:W0:Y:S01]  /*0360*/  LDC.64 R4, c[0x0][0x3a8] ;  /* 0x0000ea00ff047b82 */ /* 0x000e220000000a00 */
[----:B------:R-:W3:Y:S04]  /*0370*/  LDG.E.64 R14, desc[UR4][R28.64+0x8] ;  /* 0x000008041c0e7981 */ /* 0x000ee8000c1e1b00 */
[----:B------:R-:W4:Y:S04]  /*0380*/  LDG.E.64 R22, desc[UR4][R28.64] ;  /* 0x000000041c167981 */ /* 0x000f28000c1e1b00 */
[----:B------:R-:W5:Y:S04]  /*0390*/  LDG.E.64 R16, desc[UR4][R18.64+-0x8] ;  /* 0xfffff80412107981 */ /* 0x000f68000c1e1b00 */
[----:B------:R-:W5:Y:S04]  /*03a0*/  LDG.E.64 R20, desc[UR4][R18.64] ;  /* 0x0000000412147981 */ /* 0x000f68000c1e1b00 */
[----:B------:R-:W5:Y:S04]  /*03b0*/  LDG.E.64 R6, desc[UR4][R26.64] ;  /* 0x000000041a067981 */ /* 0x000f68000c1e1b00 */
[----:B------:R-:W5:Y:S01]  /*03c0*/  LDG.E.64 R18, desc[UR4][R18.64+0x8] ;  /* 0x0000080412127981 */ /* 0x000f62000c1e1b00 */
[----:B-1----:R-:W-:-:S06]  /*03d0*/  IMAD.WIDE R8, R0, 0x8, R8 ;  /* 0x0000000800087825 */ /* 0x002fcc00078e0208 */
[----:B------:R-:W5:Y:S01]  /*03e0*/  LDG.E.64 R8, desc[UR4][R8.64] ;  /* 0x0000000408087981 */ /* 0x000f62000c1e1b00 */
[----:B0-----:R-:W-:-:S06]  /*03f0*/  DMUL R4, R4, R4 ;  /* 0x0000000404047228 */ /* 0x001fcc0000000000 */
[----:B------:R-:W0:Y:S01]  /*0400*/  MUFU.RCP64H R25, R5 ;  /* 0x0000000500197308 */ /* 0x000e220000001800 */
[----:B------:R-:W-:Y:S01]  /*0410*/  IMAD.MOV.U32 R24, RZ, RZ, 0x1 ;  /* 0x00000001ff187424 */ /* 0x000fe200078e00ff */
[----:B------:R-:W-:Y:S01]  /*0420*/  UMOV UR6, 0x9999999a ;  /* 0x9999999a00067882 */ /* 0x000fe20000000000 */
[----:B------:R-:W-:Y:S01]  /*0430*/  UMOV UR7, 0x3fb99999 ;  /* 0x3fb9999900077882 */ /* 0x000fe20000000000 */
[----:B------:R-:W-:Y:S01]  /*0440*/  BSSY.RECONVERGENT B0, `(.L_x_1) ;  /* 0x000001c000007945 */ /* 0x000fe20003800200 */
[----:B--2---:R-:W-:Y:S02]  /*0450*/  DADD R2, R2, R10 ;  /* 0x0000000002027229 */ /* 0x004fe4000000000a */
[----:B0-----:R-:W-:Y:S02]  /*0460*/  DFMA R10, -R4, R24, 1 ;  /* 0x3ff00000040a742b */ /* 0x001fe40000000118 */
[----:B---3--:R-:W-:-:S06]  /*0470*/  DADD R12, R12, R14 ;  /* 0x000000000c0c7229 */ /* 0x008fcc000000000e */
[----:B------:R-:W-:Y:S02]  /*0480*/  DFMA R10, R10, R10, R10 ;  /* 0x0000000a0a0a722b */ /* 0x000fe4000000000a */
[----:B----4-:R-:W-:Y:S02]  /*0490*/  DADD R2, R2, R22 ;  /* 0x0000000002027229 */ /* 0x010fe40000000016 */
[----:B-----5:R-:W-:-:S04]  /*04a0*/  DADD R12, R12, R16 ;  /* 0x000000000c0c7229 */ /* 0x020fc80000000010 */
[----:B------:R-:W-:Y:S01]  /*04b0*/  DFMA R10, R24, R10, R24 ;  /* 0x0000000a180a722b */ /* 0x000fe20000000018 */
[----:B------:R-:W0:Y:S01]  /*04c0*/  LDC.64 R16, c[0x0][0x3b0] ;  /* 0x0000ec00ff107b82 */ /* 0x000e220000000a00 */
[----:B------:R-:W-:Y:S02]  /*04d0*/  DADD R2, R2, R20 ;  /* 0x0000000002027229 */ /* 0x000fe40000000014 */
[----:B------:R-:W-:-:S04]  /*04e0*/  DADD R12, R12, R18 ;  /* 0x000000000c0c7229 */ /* 0x000fc80000000012 */
[----:B------:R-:W-:-:S04]  /*04f0*/  DFMA R14, -R4, R10, 1 ;  /* 0x3ff00000040e742b */ /* 0x000fc8000000010a */
[----:B------:R-:W-:-:S04]  /*0500*/  DFMA R2, R12, 0.25, R2 ;  /* 0x3fd000000c02782b */ /* 0x000fc80000000002 */
[----:B------:R-:W-:-:S04]  /*0510*/  DFMA R14, R10, R14, R10 ;  /* 0x0000000e0a0e722b */ /* 0x000fc8000000000a */
[----:B------:R-:W-:-:S08]  /*0520*/  DFMA R10, R6, -5, R2 ;  /* 0xc0140000060a782b */ /* 0x000fd00000000002 */
[----:B------:R-:W-:-:S08]  /*0530*/  DMUL R2, R10, R14 ;  /* 0x0000000e0a027228 */ /* 0x000fd00000000000 */
[----:B------:R-:W-:-:S08]  /*0540*/  DFMA R12, -R4, R2, R10 ;  /* 0x00000002040c722b */ /* 0x000fd0000000010a */
[----:B------:R-:W-:Y:S01]  /*0550*/  DFMA R2, R14, R12, R2 ;  /* 0x0000000c0e02722b */ /* 0x000fe20000000002 */
[----:B------:R-:W-:Y:S01]  /*0560*/  FSETP.GEU.AND P1, PT, |R11|, 6.5827683646048100446e-37, PT ;  /* 0x036000000b00780b */ /* 0x000fe20003f2e200 */
[----:B------:R-:W-:-:S08]  /*0570*/  DADD R6, R6, R6 ;  /* 0x0000000006067229 */ /* 0x000fd00000000006 */
[----:B------:R-:W-:Y:S01]  /*0580*/  FFMA R14, RZ, R5, R3 ;  /* 0x00000005ff0e7223 */ /* 0x000fe20000000003 */
[----:B0-----:R-:W-:-:S04]  /*0590*/  DMUL R12, R16, R16 ;  /* 0x00000010100c7228 */ /* 0x001fc80000000000 */
[----:B------:R-:W-:Y:S01]  /*05a0*/  FSETP.GT.AND P0, PT, |R14|, 1.469367938527859385e-39, PT ;  /* 0x001000000e00780b */ /* 0x000fe20003f04200 */
[----:B------:R-:W-:-:S03]  /*05b0*/  DADD R8, R6, -R8 ;  /* 0x0000000006087229 */ /* 0x000fc60000000808 */
[----:B------:R-:W-:-:S09]  /*05c0*/  DMUL R6, R12, UR6 ;  /* 0x000000060c067c28 */ /* 0x000fd20008000000 */
[----:B------:R-:W-:Y:S05]  /*05d0*/  @P0 BRA P1, `(.L_x_2) ;  /* 0x0000000000080947 */ /* 0x000fea0000800000 */
[----:B------:R-:W-:-:S07]  /*05e0*/  MOV R14, 0x600 ;  /* 0x00000600000e7802 */ /* 0x000fce0000000f00 */
[----:B------:R-:W-:Y:S05]  /*05f0*/  CALL.REL.NOINC `($__internal_0_$__cuda_sm20_div_rn_f64_full) ;  /* 0x0000000000587944 */ /* 0x000fea0003c00000 */
.L_x_2:
[----:B------:R-:W-:Y:S05]  /*0600*/  BSYNC.RECONVERGENT B0 ;  /* 0x0000000000007941 */ /* 0x000fea0003800200 */
.L_x_1:
[----:B------:R-:W0:Y:S01]  /*0610*/  LDC.64 R4, c[0x0][0x398] ;  /* 0x0000e600ff047b82 */ /* 0x000e220000000a00 */
[----:B------:R-:W1:Y:S07]  /*0620*/  LDCU.64 UR6, c[0x0][0x3b8] ;  /* 0x00007700ff0677ac */ /* 0x000e6e0008000a00 */
[----:B------:R-:W2:Y:S01]  /*0630*/  LDC.64 R12, c[0x0][0x380] ;  /* 0x0000e000ff0c7b82 */ /* 0x000ea20000000a00 */
[----:B0-----:R-:W-:-:S06]  /*0640*/  IMAD.WIDE R4, R0, 0x8, R4 ;  /* 0x0000000800047825 */ /* 0x001fcc00078e0204 */
[----:B------:R-:W3:Y:S01]  /*0650*/  LDG.E.64 R4, desc[UR4][R4.64] ;  /* 0x0000000404047981 */ /* 0x000ee2000c1e1b00 */
[----:B-1----:R-:W0:Y:S02]  /*0660*/  F2F.F32.F64 R10, UR6 ;  /* 0x00000006000a7d10 */ /* 0x002e240008301000 */
[----:B0-----:R-:W-:-:S05]  /*0670*/  FMUL R14, R10, -1.4426950216293334961 ;  /* 0xbfb8aa3b0a0e7820 */ /* 0x001fca0000400000 */
[----:B------:R-:W-:-:S13]  /*0680*/  FSETP.GEU.AND P0, PT, R14, -126, PT ;  /* 0xc2fc00000e00780b */ /* 0x000fda0003f0e000 */
[----:B------:R-:W-:-:S04]  /*0690*/  @!P0 FMUL R14, R14, 0.5 ;  /* 0x3f0000000e0e8820 */ /* 0x000fc80000400000 */
[----:B------:R-:W0:Y:S02]  /*06a0*/  MUFU.EX2 R15, R14 ;  /* 0x0000000e000f7308 */ /* 0x000e240000000800 */
[----:B0-----:R-:W-:-:S06]  /*06b0*/  @!P0 FMUL R15, R15, R15 ;  /* 0x0000000f0f0f8220 */ /* 0x001fcc0000400000 */
[----:B------:R-:W3:Y:S02]  /*06c0*/  F2F.F64.F32 R10, R15 ;  /* 0x0000000f000a7310 */ /* 0x000ee40000201800 */
[----:B---3--:R-:W-:Y:S01]  /*06d0*/  DFMA R10, -R4, R10, R2 ;  /* 0x0000000a040a722b */ /* 0x008fe20000000102 */
[----:B--2---:R-:W-:-:S07]  /*06e0*/  IMAD.WIDE R2, R0, 0x8, R12 ;  /* 0x0000000800027825 */ /* 0x004fce00078e020c */
[----:B------:R-:W-:-:S07]  /*06f0*/  DFMA R6, R6, R10, R8 ;  /* 0x0000000a0606722b */ /* 0x000fce0000000008 */
[----:B------:R-:W-:Y:S01]  /*0700*/  STG.E.64 desc[UR4][R2.64], R6 ;  /* 0x0000000602007986 */ /* 0x000fe2000c101b04 */
[----:B------:R-:W-:Y:S05]  /*0710*/  EXIT ;  /* 0x000000000000794d */ /* 0x000fea0003800000 */
.L_x_0:
[----:B------:R-:W0:Y:S02]  /*0720*/  LDC.64 R2, c[0x0][0x380] ;  /* 0x0000e000ff027b82 */ /* 0x000e240000000a00 */
[----:B0-----:R-:W-:-:S05]  /*0730*/  IMAD.WIDE R2, R0, 0x8, R2 ;  /* 0x0000000800027825 */ /* 0x001fca00078e0202 */
[----:B------:R-:W-:Y:S01]  /*0740*/  STG.E.64 desc[UR4][R2.64], RZ ;  /* 0x000000ff02007986 */ /* 0x000fe2000c101b04 */
[----:B------:R-:W-:Y:S05]  /*0750*/  EXIT ;  /* 0x000000000000794d */ /* 0x000fea0003800000 */
        .weak           $__internal_0_$__cuda_sm20_div_rn_f64_full
        .type           $__internal_0_$__cuda_sm20_div_rn_f64_full,@function
        .size           $__internal_0_$__cuda_sm20_div_rn_f64_full,(.L_x_9 - $__internal_0_$__cuda_sm20_div_rn_f64_full)
$__internal_0_$__cuda_sm20_div_rn_f64_full:
[C---:B------:R-:W-:Y:S01]  /*0760*/  FSETP.GEU.AND P0, PT, |R5|.reuse, 1.469367938527859385e-39, PT ;  /* 0x001000000500780b */ /* 0x040fe20003f0e200 */
[----:B------:R-:W-:Y:S01]  /*0770*/  IMAD.MOV.U32 R12, RZ, RZ, 0x1 ;  /* 0x00000001ff0c7424 */ /* 0x000fe200078e00ff */
[----:B------:R-:W-:Y:S01]  /*0780*/  LOP3.LUT R2, R5, 0x800fffff, RZ, 0xc0, !PT ;  /* 0x800fffff05027812 */ /* 0x000fe200078ec0ff */
[----:B------:R-:W-:Y:S01]  /*0790*/  BSSY.RECONVERGENT B1, `(.L_x_3) ;  /* 0x0000055000017945 */ /* 0x000fe20003800200 */
[C---:B------:R-:W-:Y:S02]  /*07a0*/  FSETP.GEU.AND P2, PT, |R11|.reuse, 1.469367938527859385e-39, PT ;  /* 0x001000000b00780b */ /* 0x040fe40003f4e200 */
[----:B------:R-:W-:Y:S01]  /*07b0*/  LOP3.LUT R3, R2, 0x3ff00000, RZ, 0xfc, !PT ;  /* 0x3ff0000002037812 */ /* 0x000fe200078efcff */
[----:B------:R-:W-:Y:S01]  /*07c0*/  IMAD.MOV.U32 R2, RZ, RZ, R4 ;  /* 0x000000ffff027224 */ /* 0x000fe200078e0004 */
[----:B------:R-:W-:Y:S02]  /*07d0*/  LOP3.LUT R15, R11, 0x7ff00000, RZ, 0xc0, !PT ;  /* 0x7ff000000b0f7812 */ /* 0x000fe400078ec0ff */
[----:B------:R-:W-:-:S03]  /*07e0*/  LOP3.LUT R22, R5, 0x7ff00000, RZ, 0xc0, !PT ;  /* 0x7ff0000005167812 */ /* 0x000fc600078ec0ff */
[----:B------:R-:W-:Y:S01]  /*07f0*/  @!P0 DMUL R2, R4, 8.98846567431157953865e+307 ;  /* 0x7fe0000004028828 */ /* 0x000fe20000000000 */
[----:B------:R-:W-:-:S03]  /*0800*/  ISETP.GE.U32.AND P1, PT, R15, R22, PT ;  /* 0x000000160f00720c */ /* 0x000fc60003f26070 */
[----:B------:R-:W-:Y:S01]  /*0810*/  @!P2 LOP3.LUT R20, R5, 0x7ff00000, RZ, 0xc0, !PT ;  /* 0x7ff000000514a812 */ /* 0x000fe200078ec0ff */
[----:B------:R-:W-:Y:S01]  /*0820*/  @!P2 IMAD.MOV.U32 R24, RZ, RZ, RZ ;  /* 0x000000ffff18a224 */ /* 0x000fe200078e00ff */
[----:B------:R-:W0:Y:S02]  /*0830*/  MUFU.RCP64H R13, R3 ;  /* 0x00000003000d7308 */ /* 0x000e240000001800 */
[----:B------:R-:W-:Y:S01]  /*0840*/  @!P2 ISETP.GE.U32.AND P3, PT, R15, R20, PT ;  /* 0x000000140f00a20c */ /* 0x000fe20003f66070 */
[----:B0-----:R-:W-:-:S08]  /*0850*/  DFMA R16, R12, -R2, 1 ;  /* 0x3ff000000c10742b */ /* 0x001fd00000000802 */
[----:B------:R-:W-:Y:S01]  /*0860*/  DFMA R18, R16, R16, R16 ;  /* 0x000000101012722b */ /* 0x000fe20000000010 */
[----:B------:R-:W-:-:S05]  /*0870*/  IMAD.MOV.U32 R16, RZ, RZ, 0x1ca00000 ;  /* 0x1ca00000ff107424 */ /* 0x000fca00078e00ff */
[C---:B------:R-:W-:Y:S02]  /*0880*/  @!P2 SEL R17, R16.reuse, 0x63400000, !P3 ;  /* 0x634000001011a807 */ /* 0x040fe40005800000 */
[----:B------:R-:W-:Y:S01]  /*0890*/  DFMA R18, R12, R18, R12 ;  /* 0x000000120c12722b */ /* 0x000fe2000000000c */
[----:B------:R-:W-:Y:S01]  /*08a0*/  SEL R13, R16, 0x63400000, !P1 ;  /* 0x63400000100d7807 */ /* 0x000fe20004800000 */
[----:B------:R-:W-:Y:S01]  /*08b0*/  IMAD.MOV.U32 R12, RZ, RZ, R10 ;  /* 0x000000ffff0c7224 */ /* 0x000fe200078e000a */
[--C-:B------:R-:W-:Y:S02]  /*08c0*/  @!P2 LOP3.LUT R17, R17, 0x80000000, R11.reuse, 0xf8, !PT ;  /* 0x800000001111a812 */ /* 0x100fe400078ef80b */
[----:B------:R-:W-:Y:S02]  /*08d0*/  LOP3.LUT R13, R13, 0x800fffff, R11, 0xf8, !PT ;  /* 0x800fffff0d0d7812 */ /* 0x000fe400078ef80b */
[----:B------:R-:W-:Y:S01]  /*08e0*/  @!P2 LOP3.LUT R25, R17, 0x100000, RZ, 0xfc, !PT ;  /* 0x001000001119a812 */ /* 0x000fe200078efcff */
[----:B------:R-:W-:-:S05]  /*08f0*/  DFMA R20, R18, -R2, 1 ;  /* 0x3ff000001214742b */ /* 0x000fca0000000802 */
[----:B------:R-:W-:Y:S01]  /*0900*/  @!P2 DFMA R12, R12, 2, -R24 ;  /* 0x400000000c0ca82b */ /* 0x000fe20000000818 */
[----:B------:R-:W-:Y:S02]  /*0910*/  IMAD.MOV.U32 R24, RZ, RZ, R15 ;  /* 0x000000ffff187224 */ /* 0x000fe400078e000f */
[----:B------:R-:W-:Y:S01]  /*0920*/  DFMA R18, R18, R20, R18 ;  /* 0x000000141212722b */ /* 0x000fe20000000012 */
[----:B------:R-:W-:Y:S02]  /*0930*/  MOV R25, R22 ;  /* 0x0000001600197202 */ /* 0x000fe40000000f00 */
[----:B------:R-:W-:-:S04]  /*0940*/  @!P0 LOP3.LUT R25, R3, 0x7ff00000, RZ, 0xc0, !PT ;  /* 0x7ff0000003198812 */ /* 0x000fc800078ec0ff */
[----:B------:R-:W-:Y:S01]  /*0950*/  @!P2 LOP3.LUT R24, R13, 0x7ff00000, RZ, 0xc0, !PT ;  /* 0x7ff000000d18a812 */ /* 0x000fe200078ec0ff */
[----:B------:R-:W-:-:S04]  /*0960*/  DMUL R20, R18, R12 ;  /* 0x0000000c12147228 */ /* 0x000fc80000000000 */
[----:B------:R-:W-:-:S04]  /*0970*/  VIADD R17, R24, 0xffffffff ;  /* 0xffffffff18117836 */ /* 0x000fc80000000000 */
[----:B------:R-:W-:Y:S01]  /*0980*/  DFMA R22, R20, -R2, R12 ;  /* 0x800000021416722b */ /* 0x000fe2000000000c */
[----:B------:R-:W-:Y:S01]  /*0990*/  ISETP.GT.U32.AND P0, PT, R17, 0x7feffffe, PT ;  /* 0x7feffffe1100780c */ /* 0x000fe20003f04070 */
[----:B------:R-:W-:-:S05]  /*09a0*/  VIADD R17, R25, 0xffffffff ;  /* 0xffffffff19117836 */ /* 0x000fca0000000000 */
[----:B------:R-:W-:Y:S01]  /*09b0*/  ISETP.GT.U32.OR P0, PT, R17, 0x7feffffe, P0 ;  /* 0x7feffffe1100780c */ /* 0x000fe20000704470 */
[----:B------:R-:W-:-:S12]  /*09c0*/  DFMA R18, R18, R22, R20 ;  /* 0x000000161212722b */ /* 0x000fd80000000014 */
[----:B------:R-:W-:Y:S05]  /*09d0*/  @P0 BRA `(.L_x_4) ;  /* 0x00000000006c0947 */ /* 0x000fea0003800000 */
[----:B------:R-:W-:-:S04]  /*09e0*/  LOP3.LUT R20, R5, 0x7ff00000, RZ, 0xc0, !PT ;  /* 0x7ff0000005147812 */ /* 0x000fc800078ec0ff */
[CC--:B------:R-:W-:Y:S02]  /*09f0*/  VIADDMNMX R10, R15.reuse, -R20.reuse, 0xb9600000, !PT ;  /* 0xb96000000f0a7446 */ /* 0x0c0fe40007800914 */
[----:B------:R-:W-:Y:S01]  /*0a00*/  ISETP.GE.U32.AND P0, PT, R15, R20, PT ;  /* 0x000000140f00720c */ /* 0x000fe20003f06070 */
[----:B------:R-:W-:Y:S01]  /*0a10*/  IMAD.MOV.U32 R20, RZ, RZ, RZ ;  /* 0x000000ffff147224 */ /* 0x000fe200078e00ff */
[----:B------:R-:W-:Y:S02]  /*0a20*/  VIMNMX R10, PT, PT, R10, 0x46a00000, PT ;  /* 0x46a000000a0a7848 */ /* 0x000fe40003fe0100 */
[----:B------:R-:W-:-:S05]  /*0a30*/  SEL R11, R16, 0x63400000, !P0 ;  /* 0x63400000100b7807 */ /* 0x000fca0004000000 */
[----:B------:R-:W-:-:S04]  /*0a40*/  IMAD.IADD R10, R10, 0x1, -R11 ;  /* 0x000000010a0a7824 */ /* 0x000fc800078e0a0b */
[----:B------:R-:W-:-:S06]  /*0a50*/  VIADD R21, R10, 0x7fe00000 ;  /* 0x7fe000000a157836 */ /* 0x000fcc0000000000 */
[----:B------:R-:W-:-:S10]  /*0a60*/  DMUL R16, R18, R20 ;  /* 0x0000001412107228 */ /* 0x000fd40000000000 */
[----:B------:R-:W-:-:S13]  /*0a70*/  FSETP.GTU.AND P0, PT, |R17|, 1.469367938527859385e-39, PT ;  /* 0x001000001100780b */ /* 0x000fda0003f0c200 */
[----:B------:R-:W-:Y:S05]  /*0a80*/  @P0 BRA `(.L_x_5) ;  /* 0x0000000000940947 */ /* 0x000fea0003800000 */
[----:B------:R-:W-:Y:S01]  /*0a90*/  DFMA R2, R18, -R2, R12 ;  /* 0x800000021202722b */ /* 0x000fe2000000000c */
[----:B------:R-:W-:-:S09]  /*0aa0*/  IMAD.MOV.U32 R20, RZ, RZ, RZ ;  /* 0x000000ffff147224 */ /* 0x000fd200078e00ff */
[C---:B------:R-:W-:Y:S02]  /*0ab0*/  FSETP.NEU.AND P0, PT, R3.reuse, RZ, PT ;  /* 0x000000ff0300720b */ /* 0x040fe40003f0d000 */
[----:B------:R-:W-:-:S04]  /*0ac0*/  LOP3.LUT R5, R3, 0x80000000, R5, 0x48, !PT ;  /* 0x8000000003057812 */ /* 0x000fc800078e4805 */
[----:B------:R-:W-:-:S07]  /*0ad0*/  LOP3.LUT R21, R5, R21, RZ, 0xfc, !PT ;  /* 0x0000001505157212 */ /* 0x000fce00078efcff */
[----:B------:R-:W-:Y:S05]  /*0ae0*/  @!P0 BRA `(.L_x_5) ;  /* 0x00000000007c8947 */ /* 0x000fea0003800000 */
[----:B------:R-:W-:Y:S02]  /*0af0*/  IMAD.MOV R3, RZ, RZ, -R10 ;  /* 0x000000ffff037224 */ /* 0x000fe400078e0a0a */
[----:B------:R-:W-:-:S06]  /*0b00*/  IMAD.MOV.U32 R2, RZ, RZ, RZ ;  /* 0x000000ffff027224 */ /* 0x000fcc00078e00ff */
[----:B------:R-:W-:Y:S02]  /*0b10*/  DFMA R2, R16, -R2, R18 ;  /* 0x800000021002722b */ /* 0x000fe40000000012 */
[----:B------:R-:W-:-:S04]  /*0b20*/  DMUL.RP R18, R18, R20 ;  /* 0x0000001412127228 */ /* 0x000fc80000008000 */
[----:B------:R-:W-:-:S04]  /*0b30*/  IADD3 R2, PT, PT, -R10, -0x43300000, RZ ;  /* 0xbcd000000a027810 */ /* 0x000fc80007ffe1ff */
[----:B------:R-:W-:Y:S02]  /*0b40*/  FSETP.NEU.AND P0, PT, |R3|, R2, PT ;  /* 0x000000020300720b */ /* 0x000fe40003f0d200 */
[----:B------:R-:W-:Y:S02]  /*0b50*/  LOP3.LUT R5, R19, R5, RZ, 0x3c, !PT ;  /* 0x0000000513057212 */ /* 0x000fe400078e3cff */
[----:B------:R-:W-:Y:S02]  /*0b60*/  FSEL R16, R18, R16, !P0 ;  /* 0x0000001012107208 */ /* 0x000fe40004000000 */
[----:B------:R-:W-:Y:S01]  /*0b70*/  FSEL R17, R5, R17, !P0 ;  /* 0x0000001105117208 */ /* 0x000fe20004000000 */
[----:B------:R-:W-:Y:S06]  /*0b80*/  BRA `(.L_x_5) ;  /* 0x0000000000547947 */ /* 0x000fec0003800000 */
.L_x_4:
[----:B------:R-:W-:-:S14]  /*0b90*/  DSETP.NAN.AND P0, PT, R10, R10, PT ;  /* 0x0000000a0a00722a */ /* 0x000fdc0003f08000 */
[----:B------:R-:W-:Y:S05]  /*0ba0*/  @P0 BRA `(.L_x_6) ;  /* 0x0000000000440947 */ /* 0x000fea0003800000 */
[----:B------:R-:W-:-:S14]  /*0bb0*/  DSETP.NAN.AND P0, PT, R4, R4, PT ;  /* 0x000000040400722a */ /* 0x000fdc0003f08000 */
[----:B------:R-:W-:Y:S05]  /*0bc0*/  @P0 BRA `(.L_x_7) ;  /* 0x0000000000300947 */ /* 0x000fea0003800000 */
[----:B------:R-:W-:Y:S01]  /*0bd0*/  ISETP.NE.AND P0, PT, R24, R25, PT ;  /* 0x000000191800720c */ /* 0x000fe20003f05270 */
[----:B------:R-:W-:Y:S01]  /*0be0*/  IMAD.MOV.U32 R16, RZ, RZ, 0x0 ;  /* 0x00000000ff107424 */ /* 0x000fe200078e00ff */
[----:B------:R-:W-:-:S11]  /*0bf0*/  MOV R17, 0xfff80000 ;  /* 0xfff8000000117802 */ /* 0x000fd60000000f00 */
[----:B------:R-:W-:Y:S05]  /*0c00*/  @!P0 BRA `(.L_x_5) ;  /* 0x0000000000348947 */ /* 0x000fea0003800000 */
[----:B------:R-:W-:Y:S02]  /*0c10*/  ISETP.NE.AND P0, PT, R24, 0x7ff00000, PT ;  /* 0x7ff000001800780c */ /* 0x000fe40003f05270 */
[----:B------:R-:W-:Y:S02]  /*0c20*/  LOP3.LUT R17, R11, 0x80000000, R5, 0x48, !PT ;  /* 0x800000000b117812 */ /* 0x000fe400078e4805 */
[----:B------:R-:W-:-:S13]  /*0c30*/  ISETP.EQ.OR P0, PT, R25, RZ, !P0 ;  /* 0x000000ff1900720c */ /* 0x000fda0004702670 */
[----:B------:R-:W-:Y:S01]  /*0c40*/  @P0 LOP3.LUT R2, R17, 0x7ff00000, RZ, 0xfc, !PT ;  /* 0x7ff0000011020812 */ /* 0x000fe200078efcff */
[----:B------:R-:W-:Y:S02]  /*0c50*/  @!P0 IMAD.MOV.U32 R16, RZ, RZ, RZ ;  /* 0x000000ffff108224 */ /* 0x000fe400078e00ff */
[----:B------:R-:W-:Y:S02]  /*0c60*/  @P0 IMAD.MOV.U32 R16, RZ, RZ, RZ ;  /* 0x000000ffff100224 */ /* 0x000fe400078e00ff */
[----:B------:R-:W-:Y:S01]  /*0c70*/  @P0 IMAD.MOV.U32 R17, RZ, RZ, R2 ;  /* 0x000000ffff110224 */ /* 0x000fe200078e0002 */
[----:B------:R-:W-:Y:S06]  /*0c80*/  BRA `(.L_x_5) ;  /* 0x0000000000147947 */ /* 0x000fec0003800000 */
.L_x_7:
[----:B------:R-:W-:Y:S01]  /*0c90*/  LOP3.LUT R17, R5, 0x80000, RZ, 0xfc, !PT ;  /* 0x0008000005117812 */ /* 0x000fe200078efcff */
[----:B------:R-:W-:Y:S01]  /*0ca0*/  IMAD.MOV.U32 R16, RZ, RZ, R4 ;  /* 0x000000ffff107224 */ /* 0x000fe200078e0004 */
[----:B------:R-:W-:Y:S06]  /*0cb0*/  BRA `(.L_x_5) ;  /* 0x0000000000087947 */ /* 0x000fec0003800000 */
.L_x_6:
[----:B------:R-:W-:Y:S01]  /*0cc0*/  LOP3.LUT R17, R11, 0x80000, RZ, 0xfc, !PT ;  /* 0x000800000b117812 */ /* 0x000fe200078efcff */
[----:B------:R-:W-:-:S07]  /*0cd0*/  IMAD.MOV.U32 R16, RZ, RZ, R10 ;  /* 0x000000ffff107224 */ /* 0x000fce00078e000a */
.L_x_5:
[----:B------:R-:W-:Y:S05]  /*0ce0*/  BSYNC.RECONVERGENT B1 ;  /* 0x0000000000017941 */ /* 0x000fea0003800200 */
.L_x_3:
[----:B------:R-:W-:Y:S02]  /*0cf0*/  IMAD.MOV.U32 R15, RZ, RZ, 0x0 ;  /* 0x00000000ff0f7424 */ /* 0x000fe400078e00ff */
[----:B------:R-:W-:Y:S02]  /*0d00*/  IMAD.MOV.U32 R2, RZ, RZ, R16 ;  /* 0x000000ffff027224 */ /* 0x000fe400078e0010 */
[----:B------:R-:W-:Y:S01]  /*0d10*/  IMAD.MOV.U32 R3, RZ, RZ, R17 ;  /* 0x000000ffff037224 */ /* 0x000fe200078e0011 */
[----:B------:R-:W-:Y:S06]  /*0d20*/  RET.REL.NODEC R14 `(_Z13evolve9ptCUDAPdS_S_S_iddd) ;  /* 0xfffffff00eb47950 */ /* 0x000fec0003c3ffff */
.L_x_8:
[----:B------:R-:W-:-:S00]  /*0d30*/  BRA `(.L_x_8) ;  /* 0xfffffffc00fc7947 */ /* 0x000fc0000383ffff */
[----:B------:R-:W-:-:S00]  /*0d40*/  NOP ;  /* 0x0000000000007918 */ /* 0x000fc00000000000 */
        /* <DEDUP_REMOVED lines=11> */
.L_x_9:


//--------------------- .nv.shared.reserved.0     --------------------------
	.section	.nv.shared.reserved.0,"aw",@nobits
	.weak		__nv_reservedSMEM_offset_0_alias
	.size		__nv_reservedSMEM_offset_0_alias, 0, 64
	.other		__nv_reservedSMEM_offset_0_alias,@"STO_CUDA_RESERVED_SHARED STV_DEFAULT"
__nv_reservedSMEM_offset_0_alias:
	.zero		0
	.zero		64


//--------------------- .nv.constant0._Z13evolve9ptCUDAPdS_S_S_iddd --------------------------
	.section	.nv.constant0._Z13evolve9ptCUDAPdS_S_S_iddd,"a",@progbits
	.sectionflags	@""
	.align	4
.nv.constant0._Z13evolve9ptCUDAPdS_S_S_iddd:
	.zero		960


//--------------------- SYMBOLS --------------------------

	.type		.nv.reservedSmem.offset0,@object
	.size		.nv.reservedSmem.offset0,0x4
